//
// Generated by NVIDIA NVVM Compiler
//
// Compiler Build ID: CL-36424714
// Cuda compilation tools, release 13.0, V13.0.88
// Based on NVVM 20.0.0
//

.version 9.0
.target sm_100
.address_size 64

	// .globl	default_function_kernel
.global .align 4 .b8 __cudart_i2opi_f[24] = {65, 144, 67, 60, 153, 149, 98, 219, 192, 221, 52, 245, 209, 87, 39, 252, 41, 21, 68, 78, 110, 131, 249, 162};

.visible .entry default_function_kernel(
	.param .u64 .ptr .align 1 default_function_kernel_param_0,
	.param .u64 .ptr .align 1 default_function_kernel_param_1
)
.maxntid 55
{
	.local .align 4 .b8 	__local_depot0[28];
	.reg .b64 	%SP;
	.reg .b64 	%SPL;
	.reg .pred 	%p<9>;
	.reg .b32 	%r<42>;
	.reg .b32 	%f<28>;
	.reg .b64 	%rd<29>;
	.reg .b64 	%fd<3>;

	mov.u64 	%SPL, __local_depot0;
	ld.param.u64 	%rd9, [default_function_kernel_param_0];
	ld.param.u64 	%rd10, [default_function_kernel_param_1];
	cvta.to.global.u64 	%rd11, %rd10;
	add.u64 	%rd1, %SPL, 0;
	mov.u32 	%r16, %ctaid.x;
	mov.u32 	%r17, %tid.x;
	mad.lo.s32 	%r1, %r16, 55, %r17;
	mul.wide.u32 	%rd13, %r1, 4;
	add.s64 	%rd14, %rd11, %rd13;
	ld.global.nc.f32 	%f1, [%rd14];
	mul.f32 	%f7, %f1, 0f3F22F983;
	cvt.rni.s32.f32 	%r41, %f7;
	cvt.rn.f32.s32 	%f8, %r41;
	fma.rn.f32 	%f9, %f8, 0fBFC90FDA, %f1;
	fma.rn.f32 	%f10, %f8, 0fB3A22168, %f9;
	fma.rn.f32 	%f27, %f8, 0fA7C234C5, %f10;
	abs.f32 	%f3, %f1;
	setp.ltu.f32 	%p1, %f3, 0f47CE4780;
	@%p1 bra 	$L__BB0_8;
	setp.neu.f32 	%p2, %f3, 0f7F800000;
	@%p2 bra 	$L__BB0_3;
	mov.f32 	%f13, 0f00000000;
	mul.rn.f32 	%f27, %f1, %f13;
	mov.b32 	%r41, 0;
	bra.uni 	$L__BB0_8;
$L__BB0_3:
	mov.b32 	%r3, %f1;
	shl.b32 	%r19, %r3, 8;
	or.b32  	%r4, %r19, -2147483648;
	mov.b64 	%rd28, 0;
	mov.b32 	%r38, 0;
	mov.u64 	%rd26, __cudart_i2opi_f;
	mov.u64 	%rd27, %rd1;
$L__BB0_4:
	.pragma "nounroll";
	ld.global.nc.u32 	%r20, [%rd26];
	mad.wide.u32 	%rd17, %r20, %r4, %rd28;
	shr.u64 	%rd28, %rd17, 32;
	st.local.u32 	[%rd27], %rd17;
	add.s32 	%r38, %r38, 1;
	add.s64 	%rd27, %rd27, 4;
	add.s64 	%rd26, %rd26, 4;
	setp.ne.s32 	%p3, %r38, 6;
	@%p3 bra 	$L__BB0_4;
	shr.u32 	%r21, %r3, 23;
	st.local.u32 	[%rd1+24], %rd28;
	and.b32  	%r7, %r21, 31;
	and.b32  	%r22, %r21, 224;
	add.s32 	%r23, %r22, -128;
	shr.u32 	%r24, %r23, 5;
	mul.wide.u32 	%rd18, %r24, 4;
	sub.s64 	%rd8, %rd1, %rd18;
	ld.local.u32 	%r39, [%rd8+24];
	ld.local.u32 	%r40, [%rd8+20];
	setp.eq.s32 	%p4, %r7, 0;
	@%p4 bra 	$L__BB0_7;
	shf.l.wrap.b32 	%r39, %r40, %r39, %r7;
	ld.local.u32 	%r25, [%rd8+16];
	shf.l.wrap.b32 	%r40, %r25, %r40, %r7;
$L__BB0_7:
	shr.u32 	%r26, %r39, 30;
	shf.l.wrap.b32 	%r27, %r40, %r39, 2;
	shl.b32 	%r28, %r40, 2;
	shr.u32 	%r29, %r27, 31;
	add.s32 	%r30, %r29, %r26;
	neg.s32 	%r31, %r30;
	setp.lt.s32 	%p5, %r3, 0;
	selp.b32 	%r41, %r31, %r30, %p5;
	xor.b32  	%r32, %r27, %r3;
	shr.s32 	%r33, %r27, 31;
	xor.b32  	%r34, %r33, %r27;
	xor.b32  	%r35, %r33, %r28;
	cvt.u64.u32 	%rd19, %r34;
	shl.b64 	%rd20, %rd19, 32;
	cvt.u64.u32 	%rd21, %r35;
	or.b64  	%rd22, %rd20, %rd21;
	cvt.rn.f64.s64 	%fd1, %rd22;
	mul.f64 	%fd2, %fd1, 0d3BF921FB54442D19;
	cvt.rn.f32.f64 	%f11, %fd2;
	neg.f32 	%f12, %f11;
	setp.lt.s32 	%p6, %r32, 0;
	selp.f32 	%f27, %f12, %f11, %p6;
$L__BB0_8:
	cvta.to.global.u64 	%rd23, %rd9;
	mul.f32 	%f14, %f27, %f27;
	fma.rn.f32 	%f15, %f14, 0f3C190000, 0f3B560000;
	fma.rn.f32 	%f16, %f15, %f14, 0f3CC70000;
	fma.rn.f32 	%f17, %f16, %f14, 0f3D5B0000;
	fma.rn.f32 	%f18, %f17, %f14, 0f3E089438;
	fma.rn.f32 	%f19, %f18, %f14, 0f3EAAAA88;
	mul.rn.f32 	%f20, %f14, %f27;
	fma.rn.f32 	%f21, %f19, %f20, %f27;
	abs.f32 	%f22, %f27;
	setp.eq.f32 	%p7, %f22, 0f3A00B43C;
	selp.f32 	%f23, %f27, %f21, %p7;
	and.b32  	%r37, %r41, 1;
	setp.eq.b32 	%p8, %r37, 1;
	neg.f32 	%f24, %f23;
	rcp.approx.ftz.f32 	%f25, %f24;
	selp.f32 	%f26, %f25, %f23, %p8;
	add.s64 	%rd25, %rd23, %rd13;
	st.global.f32 	[%rd25], %f26;
	ret;

}


// ===== COMPILED SASS (sm_100) =====

	.target	sm_100

	.elftype	@"ET_EXEC"


//--------------------- .note.nv.tkinfo           --------------------------
	.section	.note.nv.tkinfo,"",@"SHT_NOTE"
	.sectionflags	@"SHF_NOTE_NV_TKINFO"
	.tkinfo
        /*0018*/ 	.word	0x00000002
        /*0030*/ 	.string	""
        /*0030*/ 	.string	"ptxas"
        /*0030*/ 	.string	"Cuda compilation tools, release 13.0, V13.0.88"
        /*0030*/ 	.string	"Build cuda_13.0.r13.0/compiler.36424714_0"
        /*0030*/ 	.string	"-arch sm_100 -m 64 "



//--------------------- .note.nv.cuinfo           --------------------------
	.section	.note.nv.cuinfo,"",@"SHT_NOTE"
	.sectionflags	@"SHF_NOTE_NV_CUINFO"
        /*0018*/ 	.short	0x0002
        /*001a*/ 	.short	0x0064
        /*001c*/ 	.short	0x0082
	.zero		2


//--------------------- .nv.info                  --------------------------
	.section	.nv.info,"",@"SHT_CUDA_INFO"
	.align	4


	//----- nvinfo : EIATTR_REGCOUNT
	.align		4
        /*0000*/ 	.byte	0x04, 0x2f
        /*0002*/ 	.short	(.L_2 - .L_1)
	.align		4
.L_1:
        /*0004*/ 	.word	index@(default_function_kernel)
        /*0008*/ 	.word	0x00000012


	//----- nvinfo : EIATTR_FRAME_SIZE
	.align		4
.L_2:
        /*000c*/ 	.byte	0x04, 0x11
        /*000e*/ 	.short	(.L_4 - .L_3)
	.align		4
.L_3:
        /*0010*/ 	.word	index@(default_function_kernel)
        /*0014*/ 	.word	0x00000000


	//----- nvinfo : EIATTR_MIN_STACK_SIZE
	.align		4
.L_4:
        /*0018*/ 	.byte	0x04, 0x12
        /*001a*/ 	.short	(.L_6 - .L_5)
	.align		4
.L_5:
        /*001c*/ 	.word	index@(default_function_kernel)
        /*0020*/ 	.word	0x00000000
.L_6:


//--------------------- .nv.compat                --------------------------
	.section	.nv.compat,"",@"SHT_CUDA_COMPAT_INFO"
	.align	4
        /*0000*/ 	.byte	0x02, 0x09, 0x00, 0x00, 0x02, 0x02, 0x01, 0x00, 0x02, 0x05, 0x05, 0x00, 0x03, 0x07, 0x01, 0x01
        /*0010*/ 	.byte	0x02, 0x03, 0x00, 0x00, 0x02, 0x06, 0x01, 0x00, 0x04, 0x0b, 0x08, 0x00, 0x01, 0x00, 0x00, 0x00
        /*0020*/ 	.byte	0x00, 0x00, 0x00, 0x00


//--------------------- .nv.info.default_function_kernel --------------------------
	.section	.nv.info.default_function_kernel,"",@"SHT_CUDA_INFO"
	.sectionflags	@""
	.align	4


	//----- nvinfo : EIATTR_CUDA_API_VERSION
	.align		4
        /*0000*/ 	.byte	0x04, 0x37
        /*0002*/ 	.short	(.L_8 - .L_7)
.L_7:
        /*0004*/ 	.word	0x00000082


	//----- nvinfo : EIATTR_KPARAM_INFO
	.align		4
.L_8:
        /*0008*/ 	.byte	0x04, 0x17
        /*000a*/ 	.short	(.L_10 - .L_9)
.L_9:
        /*000c*/ 	.word	0x00000000
        /*0010*/ 	.short	0x0001
        /*0012*/ 	.short	0x0008
        /*0014*/ 	.byte	0x00, 0xf5, 0x21, 0x00


	//----- nvinfo : EIATTR_KPARAM_INFO
	.align		4
.L_10:
        /*0018*/ 	.byte	0x04, 0x17
        /*001a*/ 	.short	(.L_12 - .L_11)
.L_11:
        /*001c*/ 	.word	0x00000000
        /*0020*/ 	.short	0x0000
        /*0022*/ 	.short	0x0000
        /*0024*/ 	.byte	0x00, 0xf5, 0x21, 0x00


	//----- nvinfo : EIATTR_SPARSE_MMA_MASK
	.align		4
.L_12:
        /*0028*/ 	.byte	0x03, 0x50
        /*002a*/ 	.short	0x0000


	//----- nvinfo : EIATTR_MAXREG_COUNT
	.align		4
        /*002c*/ 	.byte	0x03, 0x1b
        /*002e*/ 	.short	0x00ff


	//----- nvinfo : EIATTR_MERCURY_ISA_VERSION
	.align		4
        /*0030*/ 	.byte	0x03, 0x5f
        /*0032*/ 	.short	0x0101


	//----- nvinfo : EIATTR_VRC_CTA_INIT_COUNT
	.align		4
        /*0034*/ 	.byte	0x02, 0x4a
	.zero		1
	.zero		1


	//----- nvinfo : EIATTR_EXIT_INSTR_OFFSETS
	.align		4
        /*0038*/ 	.byte	0x04, 0x1c
        /*003a*/ 	.short	(.L_14 - .L_13)


	//   ....[0]....
.L_13:
        /*003c*/ 	.word	0x00000820


	//----- nvinfo : EIATTR_MAX_THREADS
	.align		4
.L_14:
        /*0040*/ 	.byte	0x04, 0x05
        /*0042*/ 	.short	(.L_16 - .L_15)
.L_15:
        /*0044*/ 	.word	0x00000037
        /*0048*/ 	.word	0x00000001
        /*004c*/ 	.word	0x00000001


	//----- nvinfo : EIATTR_CRS_STACK_SIZE
	.align		4
.L_16:
        /*0050*/ 	.byte	0x04, 0x1e
        /*0052*/ 	.short	(.L_18 - .L_17)
.L_17:
        /*0054*/ 	.word	0x00000000


	//----- nvinfo : EIATTR_CBANK_PARAM_SIZE
	.align		4
.L_18:
        /*0058*/ 	.byte	0x03, 0x19
        /*005a*/ 	.short	0x0010


	//----- nvinfo : EIATTR_PARAM_CBANK
	.align		4
        /*005c*/ 	.byte	0x04, 0x0a
        /*005e*/ 	.short	(.L_20 - .L_19)
	.align		4
.L_19:
        /*0060*/ 	.word	index@(.nv.constant0.default_function_kernel)
        /*0064*/ 	.short	0x0380
        /*0066*/ 	.short	0x0010


	//----- nvinfo : EIATTR_SW_WAR
	.align		4
.L_20:
        /*0068*/ 	.byte	0x04, 0x36
        /*006a*/ 	.short	(.L_22 - .L_21)
.L_21:
        /*006c*/ 	.word	0x00000008
.L_22:


//--------------------- .nv.callgraph             --------------------------
	.section	.nv.callgraph,"",@"SHT_CUDA_CALLGRAPH"
	.align	4
	.sectionentsize	8
	.align		4
        /*0000*/ 	.word	0x00000000
	.align		4
        /*0004*/ 	.word	0xffffffff
	.align		4
        /*0008*/ 	.word	0x00000000
	.align		4
        /*000c*/ 	.word	0xfffffffe
	.align		4
        /*0010*/ 	.word	0x00000000
	.align		4
        /*0014*/ 	.word	0xfffffffd
	.align		4
        /*0018*/ 	.word	0x00000000
	.align		4
        /*001c*/ 	.word	0xfffffffc


//--------------------- .nv.constant4             --------------------------
	.section	.nv.constant4,"a",@progbits
	.align	8
	.align		8
.nv.constant4:
        /*0000*/ 	.dword	__cudart_i2opi_f


//--------------------- .text.default_function_kernel --------------------------
	.section	.text.default_function_kernel,"ax",@progbits
	.align	128
        .global         default_function_kernel
        .type           default_function_kernel,@function
        .size           default_function_kernel,(.L_x_6 - default_function_kernel)
        .other          default_function_kernel,@"STO_CUDA_ENTRY STV_DEFAULT"
default_function_kernel:
.text.default_function_kernel:
[----:B------:R-:W-:Y:S01]  /*0000*/  LDC R1, c[0x0][0x37c] ;  /* 0x0000df00ff017b82 */ /* 0x000fe20000000800 */
[----:B------:R-:W0:Y:S07]  /*0010*/  S2R R0, SR_CTAID.X ;  /* 0x0000000000007919 */ /* 0x000e2e0000002500 */
[----:B------:R-:W1:Y:S01]  /*0020*/  LDC.64 R2, c[0x0][0x388] ;  /* 0x0000e200ff027b82 */ /* 0x000e620000000a00 */
[----:B------:R-:W2:Y:S01]  /*0030*/  LDCU.64 UR6, c[0x0][0x358] ;  /* 0x00006b00ff0677ac */ /* 0x000ea20008000a00 */
[----:B------:R-:W0:Y:S02]  /*0040*/  S2R R5, SR_TID.X ;  /* 0x0000000000057919 */ /* 0x000e240000002100 */
[----:B0-----:R-:W-:-:S04]  /*0050*/  IMAD R0, R0, 0x37, R5 ;  /* 0x0000003700007824 */ /* 0x001fc800078e0205 */
[----:B-1----:R-:W-:-:S06]  /*0060*/  IMAD.WIDE.U32 R2, R0, 0x4, R2 ;  /* 0x0000000400027825 */ /* 0x002fcc00078e0002 */
[----:B--2---:R-:W2:Y:S01]  /*0070*/  LDG.E.CONSTANT R2, desc[UR6][R2.64] ;  /* 0x0000000602027981 */ /* 0x004ea2000c1e9900 */
[----:B------:R-:W-:Y:S01]  /*0080*/  BSSY.RECONVERGENT B0, `(.L_x_0) ;  /* 0x0000069000007945 */ /* 0x000fe20003800200 */
[C---:B--2---:R-:W-:Y:S01]  /*0090*/  FMUL R4, R2.reuse, 0.63661974668502807617 ;  /* 0x3f22f98302047820 */ /* 0x044fe20000400000 */
[----:B------:R-:W-:-:S03]  /*00a0*/  FSETP.GE.AND P0, PT, |R2|, 105615, PT ;  /* 0x47ce47800200780b */ /* 0x000fc60003f06200 */
[----:B------:R-:W0:Y:S02]  /*00b0*/  F2I.NTZ R8, R4 ;  /* 0x0000000400087305 */ /* 0x000e240000203100 */
[----:B0-----:R-:W-:-:S05]  /*00c0*/  I2FP.F32.S32 R5, R8 ;  /* 0x0000000800057245 */ /* 0x001fca0000201400 */
[----:B------:R-:W-:-:S04]  /*00d0*/  FFMA R6, R5, -1.5707962512969970703, R2 ;  /* 0xbfc90fda05067823 */ /* 0x000fc80000000002 */
[----:B------:R-:W-:-:S04]  /*00e0*/  FFMA R6, R5, -7.5497894158615963534e-08, R6 ;  /* 0xb3a2216805067823 */ /* 0x000fc80000000006 */
[----:B------:R-:W-:Y:S01]  /*00f0*/  FFMA R6, R5, -5.3903029534742383927e-15, R6 ;  /* 0xa7c234c505067823 */ /* 0x000fe20000000006 */
[----:B------:R-:W-:Y:S06]  /*0100*/  @!P0 BRA `(.L_x_1) ;  /* 0x0000000400808947 */ /* 0x000fec0003800000 */
[----:B------:R-:W-:-:S13]  /*0110*/  FSETP.NEU.AND P0, PT, |R2|, +INF , PT ;  /* 0x7f8000000200780b */ /* 0x000fda0003f0d200 */
[----:B------:R-:W-:Y:S01]  /*0120*/  @!P0 FMUL R6, RZ, R2 ;  /* 0x00000002ff068220 */ /* 0x000fe20000400000 */
[----:B------:R-:W-:Y:S01]  /*0130*/  @!P0 IMAD.MOV.U32 R8, RZ, RZ, RZ ;  /* 0x000000ffff088224 */ /* 0x000fe200078e00ff */
[----:B------:R-:W-:Y:S06]  /*0140*/  @!P0 BRA `(.L_x_1) ;  /* 0x0000000400708947 */ /* 0x000fec0003800000 */
[----:B------:R-:W-:Y:S01]  /*0150*/  IMAD.SHL.U32 R3, R2, 0x100, RZ ;  /* 0x0000010002037824 */ /* 0x000fe200078e00ff */
[----:B------:R-:W0:Y:S01]  /*0160*/  LDCU.64 UR8, c[0x4][URZ] ;  /* 0x01000000ff0877ac */ /* 0x000e220008000a00 */
[----:B------:R-:W-:Y:S02]  /*0170*/  IMAD.MOV.U32 R11, RZ, RZ, RZ ;  /* 0x000000ffff0b7224 */ /* 0x000fe400078e00ff */
[----:B------:R-:W-:Y:S01]  /*0180*/  IMAD.MOV.U32 R8, RZ, RZ, RZ ;  /* 0x000000ffff087224 */ /* 0x000fe200078e00ff */
[----:B------:R-:W-:Y:S01]  /*0190*/  LOP3.LUT R3, R3, 0x80000000, RZ, 0xfc, !PT ;  /* 0x8000000003037812 */ /* 0x000fe200078efcff */
[----:B------:R-:W-:Y:S01]  /*01a0*/  UMOV UR5, URZ ;  /* 0x000000ff00057c82 */ /* 0x000fe20008000000 */
[----:B------:R-:W-:-:S05]  /*01b0*/  UMOV UR4, URZ ;  /* 0x000000ff00047c82 */ /* 0x000fca0008000000 */
.L_x_2:
[----:B0-----:R-:W-:Y:S01]  /*01c0*/  MOV R6, UR8 ;  /* 0x0000000800067c02 */ /* 0x001fe20008000f00 */
[----:B------:R-:W-:-:S05]  /*01d0*/  IMAD.U32 R7, RZ, RZ, UR9 ;  /* 0x00000009ff077e24 */ /* 0x000fca000f8e00ff */
[----:B------:R-:W2:Y:S01]  /*01e0*/  LDG.E.CONSTANT R4, desc[UR6][R6.64] ;  /* 0x0000000606047981 */ /* 0x000ea2000c1e9900 */
[----:B------:R-:W-:Y:S01]  /*01f0*/  UIADD3 UR4, UPT, UPT, UR4, 0x1, URZ ;  /* 0x0000000104047890 */ /* 0x000fe2000fffe0ff */
[C---:B------:R-:W-:Y:S01]  /*0200*/  ISETP.EQ.AND P0, PT, R8.reuse, RZ, PT ;  /* 0x000000ff0800720c */ /* 0x040fe20003f02270 */
[----:B------:R-:W-:Y:S01]  /*0210*/  UIADD3 UR8, UP1, UPT, UR8, 0x4, URZ ;  /* 0x0000000408087890 */ /* 0x000fe2000ff3e0ff */
[C---:B------:R-:W-:Y:S01]  /*0220*/  ISETP.EQ.AND P1, PT, R8.reuse, 0x4, PT ;  /* 0x000000040800780c */ /* 0x040fe20003f22270 */
[----:B------:R-:W-:Y:S01]  /*0230*/  UISETP.NE.AND UP0, UPT, UR4, 0x6, UPT ;  /* 0x000000060400788c */ /* 0x000fe2000bf05270 */
[C---:B------:R-:W-:Y:S01]  /*0240*/  ISETP.EQ.AND P2, PT, R8.reuse, 0x8, PT ;  /* 0x000000080800780c */ /* 0x040fe20003f42270 */
[----:B------:R-:W-:Y:S01]  /*0250*/  UIADD3.X UR9, UPT, UPT, URZ, UR9, URZ, UP1, !UPT ;  /* 0x00000009ff097290 */ /* 0x000fe20008ffe4ff */
[C---:B------:R-:W-:Y:S02]  /*0260*/  ISETP.EQ.AND P3, PT, R8.reuse, 0xc, PT ;  /* 0x0000000c0800780c */ /* 0x040fe40003f62270 */
[----:B------:R-:W-:-:S02]  /*0270*/  ISETP.EQ.AND P4, PT, R8, 0x10, PT ;  /* 0x000000100800780c */ /* 0x000fc40003f82270 */
[C---:B------:R-:W-:Y:S02]  /*0280*/  ISETP.EQ.AND P5, PT, R8.reuse, 0x14, PT ;  /* 0x000000140800780c */ /* 0x040fe40003fa2270 */
[----:B------:R-:W-:Y:S01]  /*0290*/  IADD3 R8, PT, PT, R8, 0x4, RZ ;  /* 0x0000000408087810 */ /* 0x000fe20007ffe0ff */
[----:B--2---:R-:W-:-:S03]  /*02a0*/  IMAD.WIDE.U32 R4, R4, R3, RZ ;  /* 0x0000000304047225 */ /* 0x004fc600078e00ff */
[----:B------:R-:W-:-:S04]  /*02b0*/  IADD3 R4, P6, PT, R4, R11, RZ ;  /* 0x0000000b04047210 */ /* 0x000fc80007fde0ff */
[----:B------:R-:W-:Y:S01]  /*02c0*/  IADD3.X R11, PT, PT, R5, UR5, RZ, P6, !PT ;  /* 0x00000005050b7c10 */ /* 0x000fe2000b7fe4ff */
[--C-:B------:R-:W-:Y:S01]  /*02d0*/  @P0 IMAD.MOV.U32 R9, RZ, RZ, R4.reuse ;  /* 0x000000ffff090224 */ /* 0x100fe200078e0004 */
[----:B------:R-:W-:Y:S01]  /*02e0*/  @P2 MOV R12, R4 ;  /* 0x00000004000c2202 */ /* 0x000fe20000000f00 */
[--C-:B------:R-:W-:Y:S02]  /*02f0*/  @P1 IMAD.MOV.U32 R10, RZ, RZ, R4.reuse ;  /* 0x000000ffff0a1224 */ /* 0x100fe400078e0004 */
[--C-:B------:R-:W-:Y:S02]  /*0300*/  @P3 IMAD.MOV.U32 R13, RZ, RZ, R4.reuse ;  /* 0x000000ffff0d3224 */ /* 0x100fe400078e0004 */
[--C-:B------:R-:W-:Y:S02]  /*0310*/  @P4 IMAD.MOV.U32 R14, RZ, RZ, R4.reuse ;  /* 0x000000ffff0e4224 */ /* 0x100fe400078e0004 */
[----:B------:R-:W-:Y:S01]  /*0320*/  @P5 IMAD.MOV.U32 R15, RZ, RZ, R4 ;  /* 0x000000ffff0f5224 */ /* 0x000fe200078e0004 */
[----:B------:R-:W-:Y:S06]  /*0330*/  BRA.U UP0, `(.L_x_2) ;  /* 0xfffffffd00a07547 */ /* 0x000fec000b83ffff */
[----:B------:R-:W-:Y:S01]  /*0340*/  SHF.R.U32.HI R3, RZ, 0x17, R2 ;  /* 0x00000017ff037819 */ /* 0x000fe20000011602 */
[----:B------:R-:W-:Y:S03]  /*0350*/  BSSY.RECONVERGENT B1, `(.L_x_3) ;  /* 0x0000029000017945 */ /* 0x000fe60003800200 */
[C---:B------:R-:W-:Y:S02]  /*0360*/  LOP3.LUT R4, R3.reuse, 0xe0, RZ, 0xc0, !PT ;  /* 0x000000e003047812 */ /* 0x040fe400078ec0ff */
[----:B------:R-:W-:-:S03]  /*0370*/  LOP3.LUT P6, RZ, R3, 0x1f, RZ, 0xc0, !PT ;  /* 0x0000001f03ff7812 */ /* 0x000fc600078cc0ff */
[----:B------:R-:W-:-:S05]  /*0380*/  VIADD R4, R4, 0xffffff80 ;  /* 0xffffff8004047836 */ /* 0x000fca0000000000 */
[----:B------:R-:W-:-:S05]  /*0390*/  SHF.R.U32.HI R4, RZ, 0x5, R4 ;  /* 0x00000005ff047819 */ /* 0x000fca0000011604 */
[----:B------:R-:W-:-:S05]  /*03a0*/  IMAD.U32 R6, R4, -0x4, RZ ;  /* 0xfffffffc04067824 */ /* 0x000fca00078e00ff */
[C---:B------:R-:W-:Y:S02]  /*03b0*/  ISETP.EQ.AND P3, PT, R6.reuse, -0x18, PT ;  /* 0xffffffe80600780c */ /* 0x040fe40003f62270 */
[C---:B------:R-:W-:Y:S02]  /*03c0*/  ISETP.EQ.AND P4, PT, R6.reuse, -0x14, PT ;  /* 0xffffffec0600780c */ /* 0x040fe40003f82270 */
[C---:B------:R-:W-:Y:S02]  /*03d0*/  ISETP.EQ.AND P2, PT, R6.reuse, -0x10, PT ;  /* 0xfffffff00600780c */ /* 0x040fe40003f42270 */
[C---:B------:R-:W-:Y:S02]  /*03e0*/  ISETP.EQ.AND P1, PT, R6.reuse, -0xc, PT ;  /* 0xfffffff40600780c */ /* 0x040fe40003f22270 */
[C---:B------:R-:W-:Y:S02]  /*03f0*/  ISETP.EQ.AND P0, PT, R6.reuse, -0x8, PT ;  /* 0xfffffff80600780c */ /* 0x040fe40003f02270 */
[----:B------:R-:W-:-:S03]  /*0400*/  ISETP.EQ.AND P5, PT, R6, RZ, PT ;  /* 0x000000ff0600720c */ /* 0x000fc60003fa2270 */
[----:B------:R-:W-:Y:S01]  /*0410*/  @P3 IMAD.MOV.U32 R4, RZ, RZ, R9 ;  /* 0x000000ffff043224 */ /* 0x000fe200078e0009 */
[C---:B------:R-:W-:Y:S01]  /*0420*/  ISETP.EQ.AND P3, PT, R6.reuse, -0x4, PT ;  /* 0xfffffffc0600780c */ /* 0x040fe20003f62270 */
[----:B------:R-:W-:Y:S01]  /*0430*/  @P4 IMAD.MOV.U32 R4, RZ, RZ, R10 ;  /* 0x000000ffff044224 */ /* 0x000fe200078e000a */
[----:B------:R-:W-:Y:S01]  /*0440*/  @P4 MOV R5, R9 ;  /* 0x0000000900054202 */ /* 0x000fe20000000f00 */
[----:B------:R-:W-:Y:S01]  /*0450*/  @P2 IMAD.MOV.U32 R4, RZ, RZ, R12 ;  /* 0x000000ffff042224 */ /* 0x000fe200078e000c */
[----:B------:R-:W-:Y:S01]  /*0460*/  ISETP.EQ.AND P4, PT, R6, 0x4, PT ;  /* 0x000000040600780c */ /* 0x000fe20003f82270 */
[--C-:B------:R-:W-:Y:S02]  /*0470*/  @P1 IMAD.MOV.U32 R4, RZ, RZ, R13.reuse ;  /* 0x000000ffff041224 */ /* 0x100fe400078e000d */
[----:B------:R-:W-:Y:S02]  /*0480*/  @P0 IMAD.MOV.U32 R4, RZ, RZ, R14 ;  /* 0x000000ffff040224 */ /* 0x000fe400078e000e */
[----:B------:R-:W-:Y:S01]  /*0490*/  @P2 IMAD.MOV.U32 R5, RZ, RZ, R10 ;  /* 0x000000ffff052224 */ /* 0x000fe200078e000a */
[----:B------:R-:W-:Y:S01]  /*04a0*/  @P1 MOV R5, R12 ;  /* 0x0000000c00051202 */ /* 0x000fe20000000f00 */
[----:B------:R-:W-:-:S02]  /*04b0*/  @P0 IMAD.MOV.U32 R5, RZ, RZ, R13 ;  /* 0x000000ffff050224 */ /* 0x000fc400078e000d */
[----:B------:R-:W-:Y:S01]  /*04c0*/  @P3 IMAD.MOV.U32 R4, RZ, RZ, R15 ;  /* 0x000000ffff043224 */ /* 0x000fe200078e000f */
[----:B------:R-:W-:Y:S01]  /*04d0*/  @P3 MOV R5, R14 ;  /* 0x0000000e00053202 */ /* 0x000fe20000000f00 */
[----:B------:R-:W-:Y:S02]  /*04e0*/  @P5 IMAD.MOV.U32 R4, RZ, RZ, R11 ;  /* 0x000000ffff045224 */ /* 0x000fe400078e000b */
[----:B------:R-:W-:Y:S01]  /*04f0*/  @P5 IMAD.MOV.U32 R5, RZ, RZ, R15 ;  /* 0x000000ffff055224 */ /* 0x000fe200078e000f */
[----:B------:R-:W-:Y:S01]  /*0500*/  @P4 MOV R5, R11 ;  /* 0x0000000b00054202 */ /* 0x000fe20000000f00 */
[----:B------:R-:W-:Y:S01]  /*0510*/  IMAD.MOV.U32 R8, RZ, RZ, R4 ;  /* 0x000000ffff087224 */ /* 0x000fe200078e0004 */
[----:B------:R-:W-:Y:S06]  /*0520*/  @!P6 BRA `(.L_x_4) ;  /* 0x00000000002ce947 */ /* 0x000fec0003800000 */
[----:B------:R-:W-:Y:S01]  /*0530*/  @P2 IMAD.MOV.U32 R4, RZ, RZ, R9 ;  /* 0x000000ffff042224 */ /* 0x000fe200078e0009 */
[----:B------:R-:W-:Y:S01]  /*0540*/  LOP3.LUT R3, R3, 0x1f, RZ, 0xc0, !PT ;  /* 0x0000001f03037812 */ /* 0x000fe200078ec0ff */
[----:B------:R-:W-:Y:S01]  /*0550*/  @P1 IMAD.MOV.U32 R4, RZ, RZ, R10 ;  /* 0x000000ffff041224 */ /* 0x000fe200078e000a */
[----:B------:R-:W-:Y:S01]  /*0560*/  @P0 MOV R4, R12 ;  /* 0x0000000c00040202 */ /* 0x000fe20000000f00 */
[----:B------:R-:W-:Y:S01]  /*0570*/  @P3 IMAD.MOV.U32 R4, RZ, RZ, R13 ;  /* 0x000000ffff043224 */ /* 0x000fe200078e000d */
[----:B------:R-:W-:Y:S01]  /*0580*/  ISETP.EQ.AND P0, PT, R6, 0x8, PT ;  /* 0x000000080600780c */ /* 0x000fe20003f02270 */
[----:B------:R-:W-:Y:S01]  /*0590*/  @P5 IMAD.MOV.U32 R4, RZ, RZ, R14 ;  /* 0x000000ffff045224 */ /* 0x000fe200078e000e */
[----:B------:R-:W-:Y:S01]  /*05a0*/  SHF.L.W.U32.HI R8, R5, R3, R8 ;  /* 0x0000000305087219 */ /* 0x000fe20000010e08 */
[----:B------:R-:W-:-:S10]  /*05b0*/  @P4 IMAD.MOV.U32 R4, RZ, RZ, R15 ;  /* 0x000000ffff044224 */ /* 0x000fd400078e000f */
[----:B------:R-:W-:-:S04]  /*05c0*/  @P0 MOV R4, R11 ;  /* 0x0000000b00040202 */ /* 0x000fc80000000f00 */
[----:B------:R-:W-:-:S07]  /*05d0*/  SHF.L.W.U32.HI R5, R4, R3, R5 ;  /* 0x0000000304057219 */ /* 0x000fce0000010e05 */
.L_x_4:
[----:B------:R-:W-:Y:S05]  /*05e0*/  BSYNC.RECONVERGENT B1 ;  /* 0x0000000000017941 */ /* 0x000fea0003800200 */
.L_x_3:
[C-C-:B------:R-:W-:Y:S01]  /*05f0*/  SHF.L.W.U32.HI R3, R5.reuse, 0x2, R8.reuse ;  /* 0x0000000205037819 */ /* 0x140fe20000010e08 */
[----:B------:R-:W-:Y:S01]  /*0600*/  IMAD.SHL.U32 R5, R5, 0x4, RZ ;  /* 0x0000000405057824 */ /* 0x000fe200078e00ff */
[----:B------:R-:W-:Y:S01]  /*0610*/  UMOV UR4, 0x54442d19 ;  /* 0x54442d1900047882 */ /* 0x000fe20000000000 */
[----:B------:R-:W-:Y:S01]  /*0620*/  UMOV UR5, 0x3bf921fb ;  /* 0x3bf921fb00057882 */ /* 0x000fe20000000000 */
[----:B------:R-:W-:Y:S02]  /*0630*/  SHF.R.S32.HI R4, RZ, 0x1f, R3 ;  /* 0x0000001fff047819 */ /* 0x000fe40000011403 */
[----:B------:R-:W-:Y:S02]  /*0640*/  SHF.R.U32.HI R8, RZ, 0x1e, R8 ;  /* 0x0000001eff087819 */ /* 0x000fe40000011608 */
[C---:B------:R-:W-:Y:S02]  /*0650*/  LOP3.LUT R6, R4.reuse, R5, RZ, 0x3c, !PT ;  /* 0x0000000504067212 */ /* 0x040fe400078e3cff */
[----:B------:R-:W-:-:S02]  /*0660*/  LOP3.LUT R7, R4, R3, RZ, 0x3c, !PT ;  /* 0x0000000304077212 */ /* 0x000fc400078e3cff */
[----:B------:R-:W-:Y:S02]  /*0670*/  ISETP.GE.AND P0, PT, R2, RZ, PT ;  /* 0x000000ff0200720c */ /* 0x000fe40003f06270 */
[----:B------:R-:W0:Y:S01]  /*0680*/  I2F.F64.S64 R4, R6 ;  /* 0x0000000600047312 */ /* 0x000e220000301c00 */
[C---:B------:R-:W-:Y:S02]  /*0690*/  LOP3.LUT R2, R3.reuse, R2, RZ, 0x3c, !PT ;  /* 0x0000000203027212 */ /* 0x040fe400078e3cff */
[----:B------:R-:W-:Y:S02]  /*06a0*/  LEA.HI R8, R3, R8, RZ, 0x1 ;  /* 0x0000000803087211 */ /* 0x000fe400078f08ff */
[----:B------:R-:W-:-:S03]  /*06b0*/  ISETP.GE.AND P1, PT, R2, RZ, PT ;  /* 0x000000ff0200720c */ /* 0x000fc60003f26270 */
[----:B------:R-:W-:-:S05]  /*06c0*/  IMAD.MOV R2, RZ, RZ, -R8 ;  /* 0x000000ffff027224 */ /* 0x000fca00078e0a08 */
[----:B------:R-:W-:Y:S01]  /*06d0*/  @!P0 MOV R8, R2 ;  /* 0x0000000200088202 */ /* 0x000fe20000000f00 */
[----:B0-----:R-:W-:-:S10]  /*06e0*/  DMUL R4, R4, UR4 ;  /* 0x0000000404047c28 */ /* 0x001fd40008000000 */
[----:B------:R-:W0:Y:S02]  /*06f0*/  F2F.F32.F64 R4, R4 ;  /* 0x0000000400047310 */ /* 0x000e240000301000 */
[----:B0-----:R-:W-:-:S07]  /*0700*/  FSEL R6, -R4, R4, !P1 ;  /* 0x0000000404067208 */ /* 0x001fce0004800100 */
.L_x_1:
[----:B------:R-:W-:Y:S05]  /*0710*/  BSYNC.RECONVERGENT B0 ;  /* 0x0000000000007941 */ /* 0x000fea0003800200 */
.L_x_0:
[----:B------:R-:W-:Y:S02]  /*0720*/  IMAD.MOV.U32 R3, RZ, RZ, 0x3c190000 ;  /* 0x3c190000ff037424 */ /* 0x000fe400078e00ff */
[C---:B------:R-:W-:Y:S01]  /*0730*/  FMUL R4, R6.reuse, R6 ;  /* 0x0000000606047220 */ /* 0x040fe20000400000 */
[----:B------:R-:W-:Y:S02]  /*0740*/  FSETP.NEU.AND P0, PT, |R6|, 0.00049096695147454738617, PT ;  /* 0x3a00b43c0600780b */ /* 0x000fe40003f0d200 */
[----:B------:R-:W-:Y:S01]  /*0750*/  LOP3.LUT R8, R8, 0x1, RZ, 0xc0, !PT ;  /* 0x0000000108087812 */ /* 0x000fe200078ec0ff */
[----:B------:R-:W-:-:S03]  /*0760*/  FFMA R3, R4, R3, 0.003265380859375 ;  /* 0x3b56000004037423 */ /* 0x000fc60000000003 */
[----:B------:R-:W-:Y:S01]  /*0770*/  ISETP.NE.U32.AND P1, PT, R8, 0x1, PT ;  /* 0x000000010800780c */ /* 0x000fe20003f25070 */
[----:B------:R-:W-:-:S04]  /*0780*/  FFMA R3, R4, R3, 0.0242919921875 ;  /* 0x3cc7000004037423 */ /* 0x000fc80000000003 */
[----:B------:R-:W-:-:S04]  /*0790*/  FFMA R3, R4, R3, 0.053466796875 ;  /* 0x3d5b000004037423 */ /* 0x000fc80000000003 */
[C---:B------:R-:W-:Y:S02]  /*07a0*/  FFMA R5, R4.reuse, R3, 0.13337790966033935547 ;  /* 0x3e08943804057423 */ /* 0x040fe40000000003 */
[----:B------:R-:W0:Y:S02]  /*07b0*/  LDC.64 R2, c[0x0][0x380] ;  /* 0x0000e000ff027b82 */ /* 0x000e240000000a00 */
[C---:B------:R-:W-:Y:S01]  /*07c0*/  FFMA R5, R4.reuse, R5, 0.33333230018615722656 ;  /* 0x3eaaaa8804057423 */ /* 0x040fe20000000005 */
[----:B------:R-:W-:-:S04]  /*07d0*/  FMUL R4, R4, R6 ;  /* 0x0000000604047220 */ /* 0x000fc80000400000 */
[----:B------:R-:W-:-:S06]  /*07e0*/  @P0 FFMA R6, R5, R4, R6 ;  /* 0x0000000405060223 */ /* 0x000fcc0000000006 */
[----:B------:R-:W1:Y:S01]  /*07f0*/  @!P1 MUFU.RCP R6, -R6 ;  /* 0x8000000600069308 */ /* 0x000e620000001000 */
[----:B0-----:R-:W-:-:S05]  /*0800*/  IMAD.WIDE.U32 R2, R0, 0x4, R2 ;  /* 0x0000000400027825 */ /* 0x001fca00078e0002 */
[----:B-1----:R-:W-:Y:S01]  /*0810*/  STG.E desc[UR6][R2.64], R6 ;  /* 0x0000000602007986 */ /* 0x002fe2000c101906 */
[----:B------:R-:W-:Y:S05]  /*0820*/  EXIT ;  /* 0x000000000000794d */ /* 0x000fea0003800000 */
.L_x_5:
[----:B------:R-:W-:-:S00]  /*0830*/  BRA `(.L_x_5) ;  /* 0xfffffffc00fc7947 */ /* 0x000fc0000383ffff */
[----:B------:R-:W-:-:S00]  /*0840*/  NOP ;  /* 0x0000000000007918 */ /* 0x000fc00000000000 */
        /* <DEDUP_REMOVED lines=11> */
.L_x_6:


//--------------------- .nv.global.init           --------------------------
	.section	.nv.global.init,"aw",@progbits
	.align	4
.nv.global.init:
	.type		__cudart_i2opi_f,@object
	.size		__cudart_i2opi_f,(.L_0 - __cudart_i2opi_f)
__cudart_i2opi_f:
        /*0000*/ 	.byte	0x41, 0x90, 0x43, 0x3c, 0x99, 0x95, 0x62, 0xdb, 0xc0, 0xdd, 0x34, 0xf5, 0xd1, 0x57, 0x27, 0xfc
        /*0010*/ 	.byte	0x29, 0x15, 0x44, 0x4e, 0x6e, 0x83, 0xf9, 0xa2
.L_0:


//--------------------- .nv.shared.reserved.0     --------------------------
	.section	.nv.shared.reserved.0,"aw",@nobits
	.weak		__nv_reservedSMEM_offset_0_alias
	.size		__nv_reservedSMEM_offset_0_alias, 0, 64
	.other		__nv_reservedSMEM_offset_0_alias,@"STO_CUDA_RESERVED_SHARED STV_DEFAULT"
__nv_reservedSMEM_offset_0_alias:
	.zero		0
	.zero		64


//--------------------- .nv.constant0.default_function_kernel --------------------------
	.section	.nv.constant0.default_function_kernel,"a",@progbits
	.sectionflags	@""
	.align	4
.nv.constant0.default_function_kernel:
	.zero		912


//--------------------- SYMBOLS --------------------------

	.type		.nv.reservedSmem.offset0,@object
	.size		.nv.reservedSmem.offset0,0x4
